	.headerflags	@"EF_CUDA_TEXMODE_UNIFIED EF_CUDA_64BIT_ADDRESS EF_CUDA_ACCELERATORS EF_CUDA_SM90 EF_CUDA_VIRTUAL_SM(EF_CUDA_SM90)"
	.elftype	@"ET_EXEC"


//--------------------- .nv.info                  --------------------------
	.section	.nv.info,"",@"SHT_CUDA_INFO"
	.align	4


	//----- nvinfo : EIATTR_REGCOUNT
	.align		4
        /*0000*/ 	.byte	0x04, 0x2f
        /*0002*/ 	.short	(.L_2 - .L_1)
	.align		4
.L_1:
        /*0004*/ 	.word	index@(triton_poi_fused_add_exp_log_mul_tanh_0)
        /*0008*/ 	.word	0x0000000b


	//----- nvinfo : EIATTR_MIN_STACK_SIZE
	.align		4
.L_2:
        /*000c*/ 	.byte	0x04, 0x12
        /*000e*/ 	.short	(.L_4 - .L_3)
	.align		4
.L_3:
        /*0010*/ 	.word	index@(triton_poi_fused_add_exp_log_mul_tanh_0)
        /*0014*/ 	.word	0x00000000


	//----- nvinfo : EIATTR_FRAME_SIZE
	.align		4
.L_4:
        /*0018*/ 	.byte	0x04, 0x11
        /*001a*/ 	.short	(.L_6 - .L_5)
	.align		4
.L_5:
        /*001c*/ 	.word	index@(triton_poi_fused_add_exp_log_mul_tanh_0)
        /*0020*/ 	.word	0x00000000


	//----- nvinfo : EIATTR_MIN_STACK_SIZE
	.align		4
.L_6:
        /*0024*/ 	.byte	0x04, 0x12
        /*0026*/ 	.short	(.L_8 - .L_7)
	.align		4
.L_7:
        /*0028*/ 	.word	index@(triton_poi_fused_add_exp_log_mul_tanh_0)
        /*002c*/ 	.word	0x00000000
.L_8:


//--------------------- .nv.info.triton_poi_fused_add_exp_log_mul_tanh_0 --------------------------
	.section	.nv.info.triton_poi_fused_add_exp_log_mul_tanh_0,"",@"SHT_CUDA_INFO"
	.sectionflags	@""
	.align	4


	//----- nvinfo : EIATTR_CUDA_API_VERSION
	.align		4
        /*0000*/ 	.byte	0x04, 0x37
        /*0002*/ 	.short	(.L_10 - .L_9)
.L_9:
        /*0004*/ 	.word	0x0000007c


	//----- nvinfo : EIATTR_KPARAM_INFO
	.align		4
.L_10:
        /*0008*/ 	.byte	0x04, 0x17
        /*000a*/ 	.short	(.L_12 - .L_11)
.L_11:
        /*000c*/ 	.word	0x00000000
        /*0010*/ 	.short	0x0002
        /*0012*/ 	.short	0x0010
        /*0014*/ 	.byte	0x00, 0xf0, 0x11, 0x00


	//----- nvinfo : EIATTR_KPARAM_INFO
	.align		4
.L_12:
        /*0018*/ 	.byte	0x04, 0x17
        /*001a*/ 	.short	(.L_14 - .L_13)
.L_13:
        /*001c*/ 	.word	0x00000000
        /*0020*/ 	.short	0x0001
        /*0022*/ 	.short	0x0008
        /*0024*/ 	.byte	0x00, 0xf4, 0x21, 0x00


	//----- nvinfo : EIATTR_KPARAM_INFO
	.align		4
.L_14:
        /*0028*/ 	.byte	0x04, 0x17
        /*002a*/ 	.short	(.L_16 - .L_15)
.L_15:
        /*002c*/ 	.word	0x00000000
        /*0030*/ 	.short	0x0000
        /*0032*/ 	.short	0x0000
        /*0034*/ 	.byte	0x00, 0xf4, 0x21, 0x00


	//----- nvinfo : EIATTR_SPARSE_MMA_MASK
	.align		4
.L_16:
        /*0038*/ 	.byte	0x03, 0x50
        /*003a*/ 	.short	0x0000


	//----- nvinfo : EIATTR_MAXREG_COUNT
	.align		4
        /*003c*/ 	.byte	0x03, 0x1b
        /*003e*/ 	.short	0x00ff


	//----- nvinfo : EIATTR_EXIT_INSTR_OFFSETS
	.align		4
        /*0040*/ 	.byte	0x04, 0x1c
        /*0042*/ 	.short	(.L_18 - .L_17)


	//   ....[0]....
.L_17:
        /*0044*/ 	.word	0x000004b0


	//   ....[1]....
        /*0048*/ 	.word	0x000004d0


	//----- nvinfo : EIATTR_REQNTID
	.align		4
.L_18:
        /*004c*/ 	.byte	0x04, 0x10
        /*004e*/ 	.short	(.L_20 - .L_19)
.L_19:
        /*0050*/ 	.word	0x00000080
        /*0054*/ 	.word	0x00000001
        /*0058*/ 	.word	0x00000001


	//----- nvinfo : EIATTR_CRS_STACK_SIZE
	.align		4
.L_20:
        /*005c*/ 	.byte	0x04, 0x1e
        /*005e*/ 	.short	(.L_22 - .L_21)
.L_21:
        /*0060*/ 	.word	0x00000000


	//----- nvinfo : EIATTR_CBANK_PARAM_SIZE
	.align		4
.L_22:
        /*0064*/ 	.byte	0x03, 0x19
        /*0066*/ 	.short	0x0014


	//----- nvinfo : EIATTR_PARAM_CBANK
	.align		4
        /*0068*/ 	.byte	0x04, 0x0a
        /*006a*/ 	.short	(.L_24 - .L_23)
	.align		4
.L_23:
        /*006c*/ 	.word	index@(.nv.constant0.triton_poi_fused_add_exp_log_mul_tanh_0)
        /*0070*/ 	.short	0x0210
        /*0072*/ 	.short	0x0014


	//----- nvinfo : EIATTR_SW_WAR
	.align		4
.L_24:
        /*0074*/ 	.byte	0x04, 0x36
        /*0076*/ 	.short	(.L_26 - .L_25)
.L_25:
        /*0078*/ 	.word	0x00000008
.L_26:


//--------------------- .nv.callgraph             --------------------------
	.section	.nv.callgraph,"",@"SHT_CUDA_CALLGRAPH"
	.align	4
	.sectionentsize	8
	.align		4
        /*0000*/ 	.word	0x00000000
	.align		4
        /*0004*/ 	.word	0xffffffff
	.align		4
        /*0008*/ 	.word	0x00000000
	.align		4
        /*000c*/ 	.word	0xfffffffe
	.align		4
        /*0010*/ 	.word	0x00000000
	.align		4
        /*0014*/ 	.word	0xfffffffd
	.align		4
        /*0018*/ 	.word	0x00000000
	.align		4
        /*001c*/ 	.word	0xfffffffc


//--------------------- .nv.constant4             --------------------------
	.section	.nv.constant4,"a",@progbits
	.align	8
	.align		8
.nv.constant4:
        /*0000*/ 	.dword	_$_str


//--------------------- .text.triton_poi_fused_add_exp_log_mul_tanh_0 --------------------------
	.section	.text.triton_poi_fused_add_exp_log_mul_tanh_0,"ax",@progbits
	.align	128
        .global         triton_poi_fused_add_exp_log_mul_tanh_0
        .type           triton_poi_fused_add_exp_log_mul_tanh_0,@function
        .size           triton_poi_fused_add_exp_log_mul_tanh_0,(.L_x_6 - triton_poi_fused_add_exp_log_mul_tanh_0)
        .other          triton_poi_fused_add_exp_log_mul_tanh_0,@"STO_CUDA_ENTRY STV_DEFAULT"
triton_poi_fused_add_exp_log_mul_tanh_0:
.text.triton_poi_fused_add_exp_log_mul_tanh_0:
[----:B------:R-:W0:Y:S02]  /*0000*/  LDC R1, c[0x0][0x28] ;  /* 0x00000a00ff017b82 */ /* 0x000e240000000800 */
[----:B------:R-:W1:Y:S01]  /*0010*/  S2R R2, SR_TID.X ;  /* 0x0000000000027919 */ /* 0x000e620000002100 */
[----:B------:R-:W-:Y:S01]  /*0020*/  ULDC.64 UR4, c[0x0][0x208] ;  /* 0x0000820000047ab9 */ /* 0x000fe20000000a00 */
[----:B------:R-:W-:Y:S01]  /*0030*/  BSSY B0, `(.L_x_0) ;  /* 0x000000a000007945 */ /* 0x000fe20003800000 */
[----:B------:R-:W-:Y:S01]  /*0040*/  HFMA2.MMA R5, -RZ, RZ, 0, 0 ;  /* 0x00000000ff057435 */ /* 0x000fe200000001ff */
[----:B------:R-:W2:Y:S01]  /*0050*/  S2R R3, SR_CTAID.X ;  /* 0x0000000000037919 */ /* 0x000ea20000002500 */
[----:B-1----:R-:W-:-:S04]  /*0060*/  LOP3.LUT R2, R2, 0x7f, RZ, 0xc0, !PT ;  /* 0x0000007f02027812 */ /* 0x002fc800078ec0ff */
[----:B--2---:R-:W-:-:S04]  /*0070*/  LEA R2, R3, R2, 0x7 ;  /* 0x0000000203027211 */ /* 0x004fc800078e38ff */
[----:B------:R-:W-:-:S13]  /*0080*/  ISETP.GE.AND P0, PT, R2, 0x100, PT ;  /* 0x000001000200780c */ /* 0x000fda0003f06270 */
[----:B------:R-:W-:Y:S05]  /*0090*/  @P0 BRA `(.L_x_1) ;  /* 0x00000000000c0947 */ /* 0x000fea0003800000 */
[----:B------:R-:W1:Y:S02]  /*00a0*/  LDC.64 R4, c[0x0][0x210] ;  /* 0x00008400ff047b82 */ /* 0x000e640000000a00 */
[----:B-1----:R-:W-:-:S06]  /*00b0*/  IMAD.WIDE R4, R2, 0x4, R4 ;  /* 0x0000000402047825 */ /* 0x002fcc00078e0204 */
[----:B------:R1:W5:Y:S02]  /*00c0*/  LDG.E R5, desc[UR4][R4.64] ;  /* 0x0000000404057981 */ /* 0x000364000c1e1900 */
.L_x_1:
[----:B------:R-:W-:Y:S05]  /*00d0*/  BSYNC B0 ;  /* 0x0000000000007941 */ /* 0x000fea0003800000 */
.L_x_0:
[----:B-----5:R-:W-:Y:S01]  /*00e0*/  FMUL R3, R5, 1.4426950216293334961 ;  /* 0x3fb8aa3b05037820 */ /* 0x020fe20000400000 */
[----:B------:R-:W-:Y:S04]  /*00f0*/  BSSY B0, `(.L_x_2) ;  /* 0x000001b000007945 */ /* 0x000fe80003800000 */
[----:B------:R-:W-:-:S13]  /*0100*/  FSETP.GEU.AND P1, PT, R3, -126, PT ;  /* 0xc2fc00000300780b */ /* 0x000fda0003f2e000 */
[----:B------:R-:W-:-:S04]  /*0110*/  @!P1 FMUL R3, R3, 0.5 ;  /* 0x3f00000003039820 */ /* 0x000fc80000400000 */
[----:B-1----:R-:W1:Y:S02]  /*0120*/  MUFU.EX2 R4, R3 ;  /* 0x0000000300047308 */ /* 0x002e640000000800 */
[----:B-1----:R-:W-:-:S04]  /*0130*/  @!P1 FMUL R4, R4, R4 ;  /* 0x0000000404049220 */ /* 0x002fc80000400000 */
[----:B------:R-:W-:-:S04]  /*0140*/  FMUL R0, R4, 0.60000002384185791016 ;  /* 0x3f19999a04007820 */ /* 0x000fc80000400000 */
[----:B------:R-:W-:-:S04]  /*0150*/  FFMA R7, RZ, R5, R0 ;  /* 0x00000005ff077223 */ /* 0x000fc80000000000 */
[----:B------:R-:W-:-:S05]  /*0160*/  FADD.FTZ R6, |R7|, -RZ ;  /* 0x800000ff07067221 */ /* 0x000fca0000010200 */
[----:B------:R-:W-:-:S13]  /*0170*/  FSETP.GE.AND P1, PT, R6, 0.60000002384185791016, PT ;  /* 0x3f19999a0600780b */ /* 0x000fda0003f26000 */
[----:B------:R-:W-:Y:S05]  /*0180*/  @!P1 BRA `(.L_x_3) ;  /* 0x0000000000289947 */ /* 0x000fea0003800000 */
[C---:B------:R-:W-:Y:S01]  /*0190*/  FMUL R3, R6.reuse, 2.8853900432586669922 ;  /* 0x4038aa3b06037820 */ /* 0x040fe20000400000 */
[----:B------:R-:W-:Y:S02]  /*01a0*/  MOV R0, 0x3f800000 ;  /* 0x3f80000000007802 */ /* 0x000fe40000000f00 */
[----:B------:R-:W-:-:S03]  /*01b0*/  FSETP.GE.AND P1, PT, R6, 9.010913848876953125, PT ;  /* 0x41102cb40600780b */ /* 0x000fc60003f26000 */
[----:B------:R-:W1:Y:S02]  /*01c0*/  MUFU.EX2 R3, R3 ;  /* 0x0000000300037308 */ /* 0x000e640000000800 */
[----:B-1----:R-:W-:-:S06]  /*01d0*/  FADD R5, R3, 1 ;  /* 0x3f80000003057421 */ /* 0x002fcc0000000000 */
[----:B------:R-:W1:Y:S02]  /*01e0*/  MUFU.RCP R5, R5 ;  /* 0x0000000500057308 */ /* 0x000e640000001000 */
[----:B-1----:R-:W-:-:S05]  /*01f0*/  FFMA.FTZ R0, R5, -2, R0 ;  /* 0xc000000005007823 */ /* 0x002fca0000010000 */
[----:B------:R-:W-:-:S04]  /*0200*/  FSEL R0, R0, 1, !P1 ;  /* 0x3f80000000007808 */ /* 0x000fc80004800000 */
[----:B------:R-:W-:Y:S01]  /*0210*/  LOP3.LUT R0, R0, 0x80000000, R7, 0xf8, !PT ;  /* 0x8000000000007812 */ /* 0x000fe200078ef807 */
[----:B------:R-:W-:Y:S06]  /*0220*/  BRA `(.L_x_4) ;  /* 0x00000000001c7947 */ /* 0x000fec0003800000 */
.L_x_3:
[----:B------:R-:W-:Y:S01]  /*0230*/  HFMA2.MMA R0, -RZ, RZ, 1.125, -9232 ;  /* 0x3c80f082ff007435 */ /* 0x000fe200000001ff */
[----:B------:R-:W-:-:S09]  /*0240*/  FMUL R3, R7, R7 ;  /* 0x0000000707037220 */ /* 0x000fd20000400000 */
[----:B------:R-:W-:-:S04]  /*0250*/  FFMA.FTZ R0, R3, R0, -0.052303962409496307373 ;  /* 0xbd563cae03007423 */ /* 0x000fc80000010000 */
[----:B------:R-:W-:-:S04]  /*0260*/  FFMA.FTZ R0, R3, R0, 0.1331529766321182251 ;  /* 0x3e08594103007423 */ /* 0x000fc80000010000 */
[----:B------:R-:W-:-:S04]  /*0270*/  FFMA.FTZ R0, R3, R0, -0.33332768082618713379 ;  /* 0xbeaaa9ed03007423 */ /* 0x000fc80000010000 */
[----:B------:R-:W-:-:S04]  /*0280*/  FFMA.FTZ R0, R3, R0, RZ ;  /* 0x0000000003007223 */ /* 0x000fc800000100ff */
[----:B------:R-:W-:-:S07]  /*0290*/  FFMA.FTZ R0, R7, R0, R7 ;  /* 0x0000000007007223 */ /* 0x000fce0000010007 */
.L_x_4:
[----:B------:R-:W-:Y:S05]  /*02a0*/  BSYNC B0 ;  /* 0x0000000000007941 */ /* 0x000fea0003800000 */
.L_x_2:
[----:B------:R-:W-:Y:S01]  /*02b0*/  FSETP.GEU.AND P1, PT, R4, 1.175494350822287508e-38, PT ;  /* 0x008000000400780b */ /* 0x000fe20003f2e000 */
[----:B------:R-:W-:Y:S01]  /*02c0*/  FADD R4, RZ, R4 ;  /* 0x00000004ff047221 */ /* 0x000fe20000000000 */
[----:B------:R-:W-:Y:S01]  /*02d0*/  MOV R6, 0x3e055027 ;  /* 0x3e05502700067802 */ /* 0x000fe20000000f00 */
[----:B------:R-:W-:-:S10]  /*02e0*/  ULDC.64 UR6, c[0x0][0x218] ;  /* 0x0000860000067ab9 */ /* 0x000fd40000000a00 */
[----:B------:R-:W-:-:S05]  /*02f0*/  @!P1 FMUL R4, R4, 8388608 ;  /* 0x4b00000004049820 */ /* 0x000fca0000400000 */
[----:B------:R-:W-:Y:S02]  /*0300*/  IADD3 R3, R4, -0x3f2aaaab, RZ ;  /* 0xc0d5555504037810 */ /* 0x000fe40007ffe0ff */
[----:B------:R-:W-:Y:S02]  /*0310*/  ISETP.GE.U32.AND P2, PT, R4, 0x7f800000, PT ;  /* 0x7f8000000400780c */ /* 0x000fe40003f46070 */
[----:B------:R-:W-:-:S04]  /*0320*/  LOP3.LUT R5, R3, 0xff800000, RZ, 0xc0, !PT ;  /* 0xff80000003057812 */ /* 0x000fc800078ec0ff */
[----:B------:R-:W-:-:S05]  /*0330*/  IADD3 R3, R4, -R5, RZ ;  /* 0x8000000504037210 */ /* 0x000fca0007ffe0ff */
[----:B------:R-:W-:Y:S01]  /*0340*/  FADD R7, R3, -1 ;  /* 0xbf80000003077421 */ /* 0x000fe20000000000 */
[----:B------:R-:W-:Y:S02]  /*0350*/  FSEL R3, RZ, -23, P1 ;  /* 0xc1b80000ff037808 */ /* 0x000fe40000800000 */
[----:B------:R-:W-:Y:S01]  /*0360*/  FSETP.NEU.AND P1, PT, R4, RZ, PT ;  /* 0x000000ff0400720b */ /* 0x000fe20003f2d000 */
[----:B------:R-:W-:-:S04]  /*0370*/  FFMA.FTZ R6, R7, -R6, 0.14084610342979431152 ;  /* 0x3e1039f607067423 */ /* 0x000fc80000010806 */
[----:B------:R-:W-:-:S04]  /*0380*/  FFMA.FTZ R6, R7, R6, -0.12148627638816833496 ;  /* 0xbdf8cdcc07067423 */ /* 0x000fc80000010006 */
[----:B------:R-:W-:-:S04]  /*0390*/  FFMA.FTZ R6, R7, R6, 0.13980610668659210205 ;  /* 0x3e0f295507067423 */ /* 0x000fc80000010006 */
[----:B------:R-:W-:-:S04]  /*03a0*/  FFMA.FTZ R6, R7, R6, -0.16684235632419586182 ;  /* 0xbe2ad8b907067423 */ /* 0x000fc80000010006 */
[----:B------:R-:W-:-:S04]  /*03b0*/  FFMA.FTZ R6, R7, R6, 0.20012299716472625732 ;  /* 0x3e4ced0b07067423 */ /* 0x000fc80000010006 */
[----:B------:R-:W-:-:S04]  /*03c0*/  FFMA.FTZ R6, R7, R6, -0.24999669194221496582 ;  /* 0xbe7fff2207067423 */ /* 0x000fc80000010006 */
[----:B------:R-:W-:-:S04]  /*03d0*/  FFMA.FTZ R6, R7, R6, 0.33333182334899902344 ;  /* 0x3eaaaa7807067423 */ /* 0x000fc80000010006 */
[C---:B------:R-:W-:Y:S01]  /*03e0*/  FFMA.FTZ R8, R7.reuse, R6, -0.5 ;  /* 0xbf00000007087423 */ /* 0x040fe20000010006 */
[----:B------:R-:W-:Y:S02]  /*03f0*/  I2FP.F32.S32 R6, R5 ;  /* 0x0000000500067245 */ /* 0x000fe40000201400 */
[----:B------:R-:W-:Y:S01]  /*0400*/  @P2 MOV R5, 0x7f800000 ;  /* 0x7f80000000052802 */ /* 0x000fe20000000f00 */
[C---:B------:R-:W-:Y:S02]  /*0410*/  FMUL R8, R7.reuse, R8 ;  /* 0x0000000807087220 */ /* 0x040fe40000400000 */
[----:B------:R-:W-:Y:S02]  /*0420*/  FFMA.FTZ R3, R6, 1.1920928955078125e-07, R3 ;  /* 0x3400000006037823 */ /* 0x000fe40000010003 */
[----:B------:R-:W-:-:S04]  /*0430*/  FFMA.FTZ R8, R7, R8, R7 ;  /* 0x0000000807087223 */ /* 0x000fc80000010007 */
[----:B------:R-:W-:Y:S01]  /*0440*/  FFMA.FTZ R3, R3, 0.69314718246459960938, R8 ;  /* 0x3f31721803037823 */ /* 0x000fe20000010008 */
[----:B------:R-:W-:Y:S01]  /*0450*/  @P2 FFMA.FTZ R3, R4, R5, +INF ;  /* 0x7f80000004032423 */ /* 0x000fe20000010005 */
[----:B------:R-:W-:Y:S02]  /*0460*/  SHF.R.S32.HI R5, RZ, 0x1f, R2 ;  /* 0x0000001fff057819 */ /* 0x000fe40000011402 */
[C---:B------:R-:W-:Y:S02]  /*0470*/  LEA R4, P2, R2.reuse, UR6, 0x2 ;  /* 0x0000000602047c11 */ /* 0x040fe4000f8410ff */
[----:B------:R-:W-:Y:S02]  /*0480*/  FSEL R3, R3, -INF , P1 ;  /* 0xff80000003037808 */ /* 0x000fe40000800000 */
[----:B------:R-:W-:-:S03]  /*0490*/  LEA.HI.X R5, R2, UR7, R5, 0x2, P2 ;  /* 0x0000000702057c11 */ /* 0x000fc600090f1405 */
[----:B------:R-:W-:Y:S01]  /*04a0*/  FMUL R3, R3, R0 ;  /* 0x0000000003037220 */ /* 0x000fe20000400000 */
[----:B------:R-:W-:Y:S06]  /*04b0*/  @P0 EXIT ;  /* 0x000000000000094d */ /* 0x000fec0003800000 */
[----:B------:R-:W-:Y:S01]  /*04c0*/  STG.E desc[UR4][R4.64], R3 ;  /* 0x0000000304007986 */ /* 0x000fe2000c101904 */
[----:B------:R-:W-:Y:S05]  /*04d0*/  EXIT ;  /* 0x000000000000794d */ /* 0x000fea0003800000 */
.L_x_5:
[----:B------:R-:W-:-:S00]  /*04e0*/  BRA `(.L_x_5) ;  /* 0xfffffffc00fc7947 */ /* 0x000fc0000383ffff */
[----:B------:R-:W-:-:S00]  /*04f0*/  NOP ;  /* 0x0000000000007918 */ /* 0x000fc00000000000 */
        /* <DEDUP_REMOVED lines=8> */
.L_x_6:


//--------------------- .nv.global.init           --------------------------
	.section	.nv.global.init,"aw",@progbits
.nv.global.init:
	.type		_$_str,@object
	.size		_$_str,(.L_0 - _$_str)
_$_str:
        /*0000*/ 	.byte	0x5f, 0x5f, 0x43, 0x55, 0x44, 0x41, 0x5f, 0x46, 0x54, 0x5a, 0x00
.L_0:


//--------------------- .nv.constant0.triton_poi_fused_add_exp_log_mul_tanh_0 --------------------------
	.section	.nv.constant0.triton_poi_fused_add_exp_log_mul_tanh_0,"a",@progbits
	.sectionflags	@""
	.align	4
.nv.constant0.triton_poi_fused_add_exp_log_mul_tanh_0:
	.zero		548
